//
// Generated by NVIDIA NVVM Compiler
//
// Compiler Build ID: CL-36424714
// Cuda compilation tools, release 13.0, V13.0.88
// Based on NVVM 20.0.0
//

.version 9.0
.target sm_100
.address_size 64

	// .globl	_Z14blockMaxKernelPKfPfi
.extern .shared .align 16 .b8 sharedMemory[];
.extern .shared .align 16 .b8 shared[];

.visible .entry _Z14blockMaxKernelPKfPfi(
	.param .u64 .ptr .align 1 _Z14blockMaxKernelPKfPfi_param_0,
	.param .u64 .ptr .align 1 _Z14blockMaxKernelPKfPfi_param_1,
	.param .u32 _Z14blockMaxKernelPKfPfi_param_2
)
{
	.reg .pred 	%p<6>;
	.reg .b32 	%r<15>;
	.reg .b32 	%f<6>;
	.reg .b64 	%rd<9>;

	ld.param.u64 	%rd1, [_Z14blockMaxKernelPKfPfi_param_0];
	ld.param.u64 	%rd2, [_Z14blockMaxKernelPKfPfi_param_1];
	ld.param.u32 	%r8, [_Z14blockMaxKernelPKfPfi_param_2];
	mov.u32 	%r1, %tid.x;
	mov.u32 	%r2, %ctaid.x;
	mov.u32 	%r14, %ntid.x;
	mad.lo.s32 	%r4, %r2, %r14, %r1;
	shl.b32 	%r9, %r1, 2;
	mov.u32 	%r10, sharedMemory;
	add.s32 	%r5, %r10, %r9;
	mov.b32 	%r11, -8388609;
	st.shared.u32 	[%r5], %r11;
	setp.ge.s32 	%p1, %r4, %r8;
	@%p1 bra 	$L__BB0_2;
	cvta.to.global.u64 	%rd3, %rd1;
	mul.wide.s32 	%rd4, %r4, 4;
	add.s64 	%rd5, %rd3, %rd4;
	ld.global.f32 	%f1, [%rd5];
	st.shared.f32 	[%r5], %f1;
$L__BB0_2:
	bar.sync 	0;
	setp.lt.u32 	%p2, %r14, 2;
	@%p2 bra 	$L__BB0_6;
$L__BB0_3:
	shr.u32 	%r7, %r14, 1;
	setp.ge.u32 	%p3, %r1, %r7;
	@%p3 bra 	$L__BB0_5;
	ld.shared.f32 	%f2, [%r5];
	shl.b32 	%r12, %r7, 2;
	add.s32 	%r13, %r5, %r12;
	ld.shared.f32 	%f3, [%r13];
	max.f32 	%f4, %f2, %f3;
	st.shared.f32 	[%r5], %f4;
$L__BB0_5:
	bar.sync 	0;
	setp.gt.u32 	%p4, %r14, 3;
	mov.u32 	%r14, %r7;
	@%p4 bra 	$L__BB0_3;
$L__BB0_6:
	setp.ne.s32 	%p5, %r1, 0;
	@%p5 bra 	$L__BB0_8;
	ld.shared.f32 	%f5, [sharedMemory];
	cvta.to.global.u64 	%rd6, %rd2;
	mul.wide.u32 	%rd7, %r2, 4;
	add.s64 	%rd8, %rd6, %rd7;
	st.global.f32 	[%rd8], %f5;
$L__BB0_8:
	ret;

}
	// .globl	_Z15globalMaxKernelPfi
.visible .entry _Z15globalMaxKernelPfi(
	.param .u64 .ptr .align 1 _Z15globalMaxKernelPfi_param_0,
	.param .u32 _Z15globalMaxKernelPfi_param_1
)
{
	.reg .pred 	%p<6>;
	.reg .b32 	%r<12>;
	.reg .b32 	%f<9>;
	.reg .b64 	%rd<5>;

	ld.param.u64 	%rd2, [_Z15globalMaxKernelPfi_param_0];
	ld.param.u32 	%r6, [_Z15globalMaxKernelPfi_param_1];
	cvta.to.global.u64 	%rd1, %rd2;
	mov.u32 	%r1, %tid.x;
	setp.ge.s32 	%p1, %r1, %r6;
	mov.f32 	%f8, 0fFF7FFFFF;
	@%p1 bra 	$L__BB1_2;
	mul.wide.u32 	%rd3, %r1, 4;
	add.s64 	%rd4, %rd1, %rd3;
	ld.global.f32 	%f8, [%rd4];
$L__BB1_2:
	shl.b32 	%r7, %r1, 2;
	mov.u32 	%r8, shared;
	add.s32 	%r2, %r8, %r7;
	st.shared.f32 	[%r2], %f8;
	bar.sync 	0;
	mov.u32 	%r11, %ntid.x;
	setp.lt.u32 	%p2, %r11, 2;
	@%p2 bra 	$L__BB1_6;
$L__BB1_3:
	shr.u32 	%r5, %r11, 1;
	setp.ge.u32 	%p3, %r1, %r5;
	@%p3 bra 	$L__BB1_5;
	ld.shared.f32 	%f4, [%r2];
	shl.b32 	%r9, %r5, 2;
	add.s32 	%r10, %r2, %r9;
	ld.shared.f32 	%f5, [%r10];
	max.f32 	%f6, %f4, %f5;
	st.shared.f32 	[%r2], %f6;
$L__BB1_5:
	bar.sync 	0;
	setp.gt.u32 	%p4, %r11, 3;
	mov.u32 	%r11, %r5;
	@%p4 bra 	$L__BB1_3;
$L__BB1_6:
	setp.ne.s32 	%p5, %r1, 0;
	@%p5 bra 	$L__BB1_8;
	ld.shared.f32 	%f7, [shared];
	st.global.f32 	[%rd1], %f7;
$L__BB1_8:
	ret;

}


// ===== COMPILED SASS (sm_100) =====

	.target	sm_100

	.elftype	@"ET_EXEC"


//--------------------- .note.nv.tkinfo           --------------------------
	.section	.note.nv.tkinfo,"",@"SHT_NOTE"
	.sectionflags	@"SHF_NOTE_NV_TKINFO"
	.tkinfo
        /*0018*/ 	.word	0x00000002
        /*0030*/ 	.string	""
        /*0030*/ 	.string	"ptxas"
        /*0030*/ 	.string	"Cuda compilation tools, release 13.0, V13.0.88"
        /*0030*/ 	.string	"Build cuda_13.0.r13.0/compiler.36424714_0"
        /*0030*/ 	.string	"-arch sm_100 -m 64 "



//--------------------- .note.nv.cuinfo           --------------------------
	.section	.note.nv.cuinfo,"",@"SHT_NOTE"
	.sectionflags	@"SHF_NOTE_NV_CUINFO"
        /*0018*/ 	.short	0x0002
        /*001a*/ 	.short	0x0064
        /*001c*/ 	.short	0x0082
	.zero		2


//--------------------- .nv.info                  --------------------------
	.section	.nv.info,"",@"SHT_CUDA_INFO"
	.align	4


	//----- nvinfo : EIATTR_REGCOUNT
	.align		4
        /*0000*/ 	.byte	0x04, 0x2f
        /*0002*/ 	.short	(.L_1 - .L_0)
	.align		4
.L_0:
        /*0004*/ 	.word	index@(_Z14blockMaxKernelPKfPfi)
        /*0008*/ 	.word	0x0000000c


	//----- nvinfo : EIATTR_FRAME_SIZE
	.align		4
.L_1:
        /*000c*/ 	.byte	0x04, 0x11
        /*000e*/ 	.short	(.L_3 - .L_2)
	.align		4
.L_2:
        /*0010*/ 	.word	index@(_Z14blockMaxKernelPKfPfi)
        /*0014*/ 	.word	0x00000000


	//----- nvinfo : EIATTR_REGCOUNT
	.align		4
.L_3:
        /*0018*/ 	.byte	0x04, 0x2f
        /*001a*/ 	.short	(.L_5 - .L_4)
	.align		4
.L_4:
        /*001c*/ 	.word	index@(_Z15globalMaxKernelPfi)
        /*0020*/ 	.word	0x0000000a


	//----- nvinfo : EIATTR_FRAME_SIZE
	.align		4
.L_5:
        /*0024*/ 	.byte	0x04, 0x11
        /*0026*/ 	.short	(.L_7 - .L_6)
	.align		4
.L_6:
        /*0028*/ 	.word	index@(_Z15globalMaxKernelPfi)
        /*002c*/ 	.word	0x00000000


	//----- nvinfo : EIATTR_MIN_STACK_SIZE
	.align		4
.L_7:
        /*0030*/ 	.byte	0x04, 0x12
        /*0032*/ 	.short	(.L_9 - .L_8)
	.align		4
.L_8:
        /*0034*/ 	.word	index@(_Z15globalMaxKernelPfi)
        /*0038*/ 	.word	0x00000000


	//----- nvinfo : EIATTR_MIN_STACK_SIZE
	.align		4
.L_9:
        /*003c*/ 	.byte	0x04, 0x12
        /*003e*/ 	.short	(.L_11 - .L_10)
	.align		4
.L_10:
        /*0040*/ 	.word	index@(_Z14blockMaxKernelPKfPfi)
        /*0044*/ 	.word	0x00000000
.L_11:


//--------------------- .nv.compat                --------------------------
	.section	.nv.compat,"",@"SHT_CUDA_COMPAT_INFO"
	.align	4
        /*0000*/ 	.byte	0x02, 0x09, 0x00, 0x00, 0x02, 0x02, 0x01, 0x00, 0x02, 0x05, 0x05, 0x00, 0x03, 0x07, 0x01, 0x01
        /*0010*/ 	.byte	0x02, 0x03, 0x00, 0x00, 0x02, 0x06, 0x01, 0x00, 0x04, 0x0b, 0x08, 0x00, 0x09, 0x00, 0x00, 0x00
        /*0020*/ 	.byte	0x00, 0x00, 0x00, 0x00


//--------------------- .nv.info._Z15globalMaxKernelPfi --------------------------
	.section	.nv.info._Z15globalMaxKernelPfi,"",@"SHT_CUDA_INFO"
	.sectionflags	@""
	.align	4


	//----- nvinfo : EIATTR_CUDA_API_VERSION
	.align		4
        /*0000*/ 	.byte	0x04, 0x37
        /*0002*/ 	.short	(.L_13 - .L_12)
.L_12:
        /*0004*/ 	.word	0x00000082


	//----- nvinfo : EIATTR_KPARAM_INFO
	.align		4
.L_13:
        /*0008*/ 	.byte	0x04, 0x17
        /*000a*/ 	.short	(.L_15 - .L_14)
.L_14:
        /*000c*/ 	.word	0x00000000
        /*0010*/ 	.short	0x0001
        /*0012*/ 	.short	0x0008
        /*0014*/ 	.byte	0x00, 0xf0, 0x11, 0x00


	//----- nvinfo : EIATTR_KPARAM_INFO
	.align		4
.L_15:
        /*0018*/ 	.byte	0x04, 0x17
        /*001a*/ 	.short	(.L_17 - .L_16)
.L_16:
        /*001c*/ 	.word	0x00000000
        /*0020*/ 	.short	0x0000
        /*0022*/ 	.short	0x0000
        /*0024*/ 	.byte	0x00, 0xf5, 0x21, 0x00


	//----- nvinfo : EIATTR_SPARSE_MMA_MASK
	.align		4
.L_17:
        /*0028*/ 	.byte	0x03, 0x50
        /*002a*/ 	.short	0x0000


	//----- nvinfo : EIATTR_MAXREG_COUNT
	.align		4
        /*002c*/ 	.byte	0x03, 0x1b
        /*002e*/ 	.short	0x00ff


	//----- nvinfo : EIATTR_NUM_BARRIERS
	.align		4
        /*0030*/ 	.byte	0x02, 0x4c
        /*0032*/ 	.byte	0x01
	.zero		1


	//----- nvinfo : EIATTR_MERCURY_ISA_VERSION
	.align		4
        /*0034*/ 	.byte	0x03, 0x5f
        /*0036*/ 	.short	0x0101


	//----- nvinfo : EIATTR_VRC_CTA_INIT_COUNT
	.align		4
        /*0038*/ 	.byte	0x02, 0x4a
	.zero		1
	.zero		1


	//----- nvinfo : EIATTR_EXIT_INSTR_OFFSETS
	.align		4
        /*003c*/ 	.byte	0x04, 0x1c
        /*003e*/ 	.short	(.L_19 - .L_18)


	//   ....[0]....
.L_18:
        /*0040*/ 	.word	0x000001f0


	//   ....[1]....
        /*0044*/ 	.word	0x00000260


	//----- nvinfo : EIATTR_CBANK_PARAM_SIZE
	.align		4
.L_19:
        /*0048*/ 	.byte	0x03, 0x19
        /*004a*/ 	.short	0x000c


	//----- nvinfo : EIATTR_PARAM_CBANK
	.align		4
        /*004c*/ 	.byte	0x04, 0x0a
        /*004e*/ 	.short	(.L_21 - .L_20)
	.align		4
.L_20:
        /*0050*/ 	.word	index@(.nv.constant0._Z15globalMaxKernelPfi)
        /*0054*/ 	.short	0x0380
        /*0056*/ 	.short	0x000c


	//----- nvinfo : EIATTR_SW_WAR
	.align		4
.L_21:
        /*0058*/ 	.byte	0x04, 0x36
        /*005a*/ 	.short	(.L_23 - .L_22)
.L_22:
        /*005c*/ 	.word	0x00000008
.L_23:


//--------------------- .nv.info._Z14blockMaxKernelPKfPfi --------------------------
	.section	.nv.info._Z14blockMaxKernelPKfPfi,"",@"SHT_CUDA_INFO"
	.sectionflags	@""
	.align	4


	//----- nvinfo : EIATTR_CUDA_API_VERSION
	.align		4
        /*0000*/ 	.byte	0x04, 0x37
        /*0002*/ 	.short	(.L_25 - .L_24)
.L_24:
        /*0004*/ 	.word	0x00000082


	//----- nvinfo : EIATTR_KPARAM_INFO
	.align		4
.L_25:
        /*0008*/ 	.byte	0x04, 0x17
        /*000a*/ 	.short	(.L_27 - .L_26)
.L_26:
        /*000c*/ 	.word	0x00000000
        /*0010*/ 	.short	0x0002
        /*0012*/ 	.short	0x0010
        /*0014*/ 	.byte	0x00, 0xf0, 0x11, 0x00


	//----- nvinfo : EIATTR_KPARAM_INFO
	.align		4
.L_27:
        /*0018*/ 	.byte	0x04, 0x17
        /*001a*/ 	.short	(.L_29 - .L_28)
.L_28:
        /*001c*/ 	.word	0x00000000
        /*0020*/ 	.short	0x0001
        /*0022*/ 	.short	0x0008
        /*0024*/ 	.byte	0x00, 0xf5, 0x21, 0x00


	//----- nvinfo : EIATTR_KPARAM_INFO
	.align		4
.L_29:
        /*0028*/ 	.byte	0x04, 0x17
        /*002a*/ 	.short	(.L_31 - .L_30)
.L_30:
        /*002c*/ 	.word	0x00000000
        /*0030*/ 	.short	0x0000
        /*0032*/ 	.short	0x0000
        /*0034*/ 	.byte	0x00, 0xf5, 0x21, 0x00


	//----- nvinfo : EIATTR_SPARSE_MMA_MASK
	.align		4
.L_31:
        /*0038*/ 	.byte	0x03, 0x50
        /*003a*/ 	.short	0x0000


	//----- nvinfo : EIATTR_MAXREG_COUNT
	.align		4
        /*003c*/ 	.byte	0x03, 0x1b
        /*003e*/ 	.short	0x00ff


	//----- nvinfo : EIATTR_NUM_BARRIERS
	.align		4
        /*0040*/ 	.byte	0x02, 0x4c
        /*0042*/ 	.byte	0x01
	.zero		1


	//----- nvinfo : EIATTR_MERCURY_ISA_VERSION
	.align		4
        /*0044*/ 	.byte	0x03, 0x5f
        /*0046*/ 	.short	0x0101


	//----- nvinfo : EIATTR_VRC_CTA_INIT_COUNT
	.align		4
        /*0048*/ 	.byte	0x02, 0x4a
	.zero		1
	.zero		1


	//----- nvinfo : EIATTR_EXIT_INSTR_OFFSETS
	.align		4
        /*004c*/ 	.byte	0x04, 0x1c
        /*004e*/ 	.short	(.L_33 - .L_32)


	//   ....[0]....
.L_32:
        /*0050*/ 	.word	0x00000210


	//   ....[1]....
        /*0054*/ 	.word	0x00000290


	//----- nvinfo : EIATTR_CBANK_PARAM_SIZE
	.align		4
.L_33:
        /*0058*/ 	.byte	0x03, 0x19
        /*005a*/ 	.short	0x0014


	//----- nvinfo : EIATTR_PARAM_CBANK
	.align		4
        /*005c*/ 	.byte	0x04, 0x0a
        /*005e*/ 	.short	(.L_35 - .L_34)
	.align		4
.L_34:
        /*0060*/ 	.word	index@(.nv.constant0._Z14blockMaxKernelPKfPfi)
        /*0064*/ 	.short	0x0380
        /*0066*/ 	.short	0x0014


	//----- nvinfo : EIATTR_SW_WAR
	.align		4
.L_35:
        /*0068*/ 	.byte	0x04, 0x36
        /*006a*/ 	.short	(.L_37 - .L_36)
.L_36:
        /*006c*/ 	.word	0x00000008
.L_37:


//--------------------- .nv.callgraph             --------------------------
	.section	.nv.callgraph,"",@"SHT_CUDA_CALLGRAPH"
	.align	4
	.sectionentsize	8
	.align		4
        /*0000*/ 	.word	0x00000000
	.align		4
        /*0004*/ 	.word	0xffffffff
	.align		4
        /*0008*/ 	.word	0x00000000
	.align		4
        /*000c*/ 	.word	0xfffffffe
	.align		4
        /*0010*/ 	.word	0x00000000
	.align		4
        /*0014*/ 	.word	0xfffffffd
	.align		4
        /*0018*/ 	.word	0x00000000
	.align		4
        /*001c*/ 	.word	0xfffffffc


//--------------------- .text._Z15globalMaxKernelPfi --------------------------
	.section	.text._Z15globalMaxKernelPfi,"ax",@progbits
	.align	128
        .global         _Z15globalMaxKernelPfi
        .type           _Z15globalMaxKernelPfi,@function
        .size           _Z15globalMaxKernelPfi,(.L_x_6 - _Z15globalMaxKernelPfi)
        .other          _Z15globalMaxKernelPfi,@"STO_CUDA_ENTRY STV_DEFAULT"
_Z15globalMaxKernelPfi:
.text._Z15globalMaxKernelPfi:
[----:B------:R-:W-:Y:S01]  /*0000*/  LDC R1, c[0x0][0x37c] ;  /* 0x0000df00ff017b82 */ /* 0x000fe20000000800 */
[----:B------:R-:W0:Y:S01]  /*0010*/  S2R R7, SR_TID.X ;  /* 0x0000000000077919 */ /* 0x000e220000002100 */
[----:B------:R-:W0:Y:S01]  /*0020*/  LDCU UR4, c[0x0][0x388] ;  /* 0x00007100ff0477ac */ /* 0x000e220008000800 */
[----:B------:R-:W-:Y:S01]  /*0030*/  IMAD.MOV.U32 R0, RZ, RZ, -0x800001 ;  /* 0xff7fffffff007424 */ /* 0x000fe200078e00ff */
[----:B------:R-:W1:Y:S01]  /*0040*/  LDCU.64 UR6, c[0x0][0x358] ;  /* 0x00006b00ff0677ac */ /* 0x000e620008000a00 */
[----:B0-----:R-:W-:-:S13]  /*0050*/  ISETP.GE.AND P0, PT, R7, UR4, PT ;  /* 0x0000000407007c0c */ /* 0x001fda000bf06270 */
[----:B------:R-:W0:Y:S02]  /*0060*/  @!P0 LDC.64 R2, c[0x0][0x380] ;  /* 0x0000e000ff028b82 */ /* 0x000e240000000a00 */
[----:B0-----:R-:W-:-:S05]  /*0070*/  @!P0 IMAD.WIDE.U32 R2, R7, 0x4, R2 ;  /* 0x0000000407028825 */ /* 0x001fca00078e0002 */
[----:B-1----:R-:W2:Y:S01]  /*0080*/  @!P0 LDG.E R0, desc[UR6][R2.64] ;  /* 0x0000000602008981 */ /* 0x002ea2000c1e1900 */
[----:B------:R-:W0:Y:S01]  /*0090*/  S2UR UR5, SR_CgaCtaId ;  /* 0x00000000000579c3 */ /* 0x000e220000008800 */
[----:B------:R-:W-:Y:S01]  /*00a0*/  UMOV UR4, 0x400 ;  /* 0x0000040000047882 */ /* 0x000fe20000000000 */
[----:B------:R-:W1:Y:S01]  /*00b0*/  LDCU UR8, c[0x0][0x360] ;  /* 0x00006c00ff0877ac */ /* 0x000e620008000800 */
[----:B------:R-:W-:Y:S01]  /*00c0*/  ISETP.NE.AND P0, PT, R7, RZ, PT ;  /* 0x000000ff0700720c */ /* 0x000fe20003f05270 */
[----:B-1----:R-:W-:Y:S02]  /*00d0*/  UISETP.GE.U32.AND UP0, UPT, UR8, 0x2, UPT ;  /* 0x000000020800788c */ /* 0x002fe4000bf06070 */
[----:B0-----:R-:W-:-:S06]  /*00e0*/  ULEA UR4, UR5, UR4, 0x18 ;  /* 0x0000000405047291 */ /* 0x001fcc000f8ec0ff */
[----:B------:R-:W-:-:S05]  /*00f0*/  LEA R5, R7, UR4, 0x2 ;  /* 0x0000000407057c11 */ /* 0x000fca000f8e10ff */
[----:B--2---:R0:W-:Y:S01]  /*0100*/  STS [R5], R0 ;  /* 0x0000000005007388 */ /* 0x0041e20000000800 */
[----:B------:R-:W-:Y:S06]  /*0110*/  BAR.SYNC.DEFER_BLOCKING 0x0 ;  /* 0x0000000000007b1d */ /* 0x000fec0000010000 */
[----:B------:R-:W-:Y:S05]  /*0120*/  BRA.U !UP0, `(.L_x_0) ;  /* 0x0000000108307547 */ /* 0x000fea000b800000 */
[----:B0-----:R-:W-:-:S07]  /*0130*/  IMAD.U32 R0, RZ, RZ, UR8 ;  /* 0x00000008ff007e24 */ /* 0x001fce000f8e00ff */
.L_x_1:
[----:B------:R-:W-:-:S04]  /*0140*/  SHF.R.U32.HI R4, RZ, 0x1, R0 ;  /* 0x00000001ff047819 */ /* 0x000fc80000011600 */
[----:B------:R-:W-:-:S13]  /*0150*/  ISETP.GE.U32.AND P1, PT, R7, R4, PT ;  /* 0x000000040700720c */ /* 0x000fda0003f26070 */
[----:B------:R-:W-:Y:S01]  /*0160*/  @!P1 IMAD R3, R4, 0x4, R5 ;  /* 0x0000000404039824 */ /* 0x000fe200078e0205 */
[----:B------:R-:W-:Y:S05]  /*0170*/  @!P1 LDS R2, [R5] ;  /* 0x0000000005029984 */ /* 0x000fea0000000800 */
[----:B------:R-:W0:Y:S02]  /*0180*/  @!P1 LDS R3, [R3] ;  /* 0x0000000003039984 */ /* 0x000e240000000800 */
[----:B0-----:R-:W-:-:S05]  /*0190*/  @!P1 FMNMX R2, R2, R3, !PT ;  /* 0x0000000302029209 */ /* 0x001fca0007800000 */
[----:B------:R1:W-:Y:S01]  /*01a0*/  @!P1 STS [R5], R2 ;  /* 0x0000000205009388 */ /* 0x0003e20000000800 */
[----:B------:R-:W-:Y:S01]  /*01b0*/  BAR.SYNC.DEFER_BLOCKING 0x0 ;  /* 0x0000000000007b1d */ /* 0x000fe20000010000 */
[----:B------:R-:W-:Y:S01]  /*01c0*/  ISETP.GT.U32.AND P1, PT, R0, 0x3, PT ;  /* 0x000000030000780c */ /* 0x000fe20003f24070 */
[----:B------:R-:W-:-:S12]  /*01d0*/  IMAD.MOV.U32 R0, RZ, RZ, R4 ;  /* 0x000000ffff007224 */ /* 0x000fd800078e0004 */
[----:B-1----:R-:W-:Y:S05]  /*01e0*/  @P1 BRA `(.L_x_1) ;  /* 0xfffffffc00d41947 */ /* 0x002fea000383ffff */
.L_x_0:
[----:B------:R-:W-:Y:S05]  /*01f0*/  @P0 EXIT ;  /* 0x000000000000094d */ /* 0x000fea0003800000 */
[----:B------:R-:W1:Y:S01]  /*0200*/  S2UR UR5, SR_CgaCtaId ;  /* 0x00000000000579c3 */ /* 0x000e620000008800 */
[----:B------:R-:W-:-:S07]  /*0210*/  UMOV UR4, 0x400 ;  /* 0x0000040000047882 */ /* 0x000fce0000000000 */
[----:B------:R-:W2:Y:S01]  /*0220*/  LDC.64 R2, c[0x0][0x380] ;  /* 0x0000e000ff027b82 */ /* 0x000ea20000000a00 */
[----:B-1----:R-:W-:-:S09]  /*0230*/  ULEA UR4, UR5, UR4, 0x18 ;  /* 0x0000000405047291 */ /* 0x002fd2000f8ec0ff */
[----:B0-----:R-:W2:Y:S04]  /*0240*/  LDS R5, [UR4] ;  /* 0x00000004ff057984 */ /* 0x001ea80008000800 */
[----:B--2---:R-:W-:Y:S01]  /*0250*/  STG.E desc[UR6][R2.64], R5 ;  /* 0x0000000502007986 */ /* 0x004fe2000c101906 */
[----:B------:R-:W-:Y:S05]  /*0260*/  EXIT ;  /* 0x000000000000794d */ /* 0x000fea0003800000 */
.L_x_2:
[----:B------:R-:W-:-:S00]  /*0270*/  BRA `(.L_x_2) ;  /* 0xfffffffc00fc7947 */ /* 0x000fc0000383ffff */
[----:B------:R-:W-:-:S00]  /*0280*/  NOP ;  /* 0x0000000000007918 */ /* 0x000fc00000000000 */
[----:B------:R-:W-:-:S00]  /*0290*/  NOP ;  /* 0x0000000000007918 */ /* 0x000fc00000000000 */
[----:B------:R-:W-:-:S00]  /*02a0*/  NOP ;  /* 0x0000000000007918 */ /* 0x000fc00000000000 */
[----:B------:R-:W-:-:S00]  /*02b0*/  NOP ;  /* 0x0000000000007918 */ /* 0x000fc00000000000 */
[----:B------:R-:W-:-:S00]  /*02c0*/  NOP ;  /* 0x0000000000007918 */ /* 0x000fc00000000000 */
[----:B------:R-:W-:-:S00]  /*02d0*/  NOP ;  /* 0x0000000000007918 */ /* 0x000fc00000000000 */
[----:B------:R-:W-:-:S00]  /*02e0*/  NOP ;  /* 0x0000000000007918 */ /* 0x000fc00000000000 */
[----:B------:R-:W-:-:S00]  /*02f0*/  NOP ;  /* 0x0000000000007918 */ /* 0x000fc00000000000 */
.L_x_6:


//--------------------- .text._Z14blockMaxKernelPKfPfi --------------------------
	.section	.text._Z14blockMaxKernelPKfPfi,"ax",@progbits
	.align	128
        .global         _Z14blockMaxKernelPKfPfi
        .type           _Z14blockMaxKernelPKfPfi,@function
        .size           _Z14blockMaxKernelPKfPfi,(.L_x_7 - _Z14blockMaxKernelPKfPfi)
        .other          _Z14blockMaxKernelPKfPfi,@"STO_CUDA_ENTRY STV_DEFAULT"
_Z14blockMaxKernelPKfPfi:
.text._Z14blockMaxKernelPKfPfi:
[----:B------:R-:W-:Y:S01]  /*0000*/  LDC R1, c[0x0][0x37c] ;  /* 0x0000df00ff017b82 */ /* 0x000fe20000000800 */
[----:B------:R-:W0:Y:S01]  /*0010*/  S2R R6, SR_TID.X ;  /* 0x0000000000067919 */ /* 0x000e220000002100 */
[----:B------:R-:W0:Y:S01]  /*0020*/  LDCU UR8, c[0x0][0x360] ;  /* 0x00006c00ff0877ac */ /* 0x000e220008000800 */
[----:B------:R-:W-:Y:S01]  /*0030*/  IMAD.MOV.U32 R9, RZ, RZ, -0x800001 ;  /* 0xff7fffffff097424 */ /* 0x000fe200078e00ff */
[----:B------:R-:W0:Y:S01]  /*0040*/  S2R R7, SR_CTAID.X ;  /* 0x0000000000077919 */ /* 0x000e220000002500 */
[----:B------:R-:W1:Y:S01]  /*0050*/  LDCU UR4, c[0x0][0x390] ;  /* 0x00007200ff0477ac */ /* 0x000e620008000800 */
[----:B------:R-:W2:Y:S01]  /*0060*/  LDCU.64 UR6, c[0x0][0x358] ;  /* 0x00006b00ff0677ac */ /* 0x000ea20008000a00 */
[----:B0-----:R-:W-:-:S05]  /*0070*/  IMAD R5, R7, UR8, R6 ;  /* 0x0000000807057c24 */ /* 0x001fca000f8e0206 */
[----:B-1----:R-:W-:-:S13]  /*0080*/  ISETP.GE.AND P0, PT, R5, UR4, PT ;  /* 0x0000000405007c0c */ /* 0x002fda000bf06270 */
[----:B------:R-:W0:Y:S02]  /*0090*/  @!P0 LDC.64 R2, c[0x0][0x380] ;  /* 0x0000e000ff028b82 */ /* 0x000e240000000a00 */
[----:B0-----:R-:W-:-:S05]  /*00a0*/  @!P0 IMAD.WIDE R2, R5, 0x4, R2 ;  /* 0x0000000405028825 */ /* 0x001fca00078e0202 */
[----:B--2---:R-:W2:Y:S01]  /*00b0*/  @!P0 LDG.E R9, desc[UR6][R2.64] ;  /* 0x0000000602098981 */ /* 0x004ea2000c1e1900 */
[----:B------:R-:W0:Y:S01]  /*00c0*/  S2UR UR5, SR_CgaCtaId ;  /* 0x00000000000579c3 */ /* 0x000e220000008800 */
[----:B------:R-:W-:Y:S01]  /*00d0*/  IMAD.U32 R4, RZ, RZ, UR8 ;  /* 0x00000008ff047e24 */ /* 0x000fe2000f8e00ff */
[----:B------:R-:W-:Y:S01]  /*00e0*/  UMOV UR4, 0x400 ;  /* 0x0000040000047882 */ /* 0x000fe20000000000 */
[----:B------:R-:W-:-:S03]  /*00f0*/  ISETP.NE.AND P0, PT, R6, RZ, PT ;  /* 0x000000ff0600720c */ /* 0x000fc60003f05270 */
[----:B------:R-:W-:Y:S01]  /*0100*/  ISETP.GE.U32.AND P1, PT, R4, 0x2, PT ;  /* 0x000000020400780c */ /* 0x000fe20003f26070 */
[----:B0-----:R-:W-:-:S06]  /*0110*/  ULEA UR4, UR5, UR4, 0x18 ;  /* 0x0000000405047291 */ /* 0x001fcc000f8ec0ff */
[----:B------:R-:W-:-:S05]  /*0120*/  LEA R0, R6, UR4, 0x2 ;  /* 0x0000000406007c11 */ /* 0x000fca000f8e10ff */
[----:B--2---:R0:W-:Y:S01]  /*0130*/  STS [R0], R9 ;  /* 0x0000000900007388 */ /* 0x0041e20000000800 */
[----:B------:R-:W-:Y:S06]  /*0140*/  BAR.SYNC.DEFER_BLOCKING 0x0 ;  /* 0x0000000000007b1d */ /* 0x000fec0000010000 */
[----:B------:R-:W-:Y:S05]  /*0150*/  @!P1 BRA `(.L_x_3) ;  /* 0x00000000002c9947 */ /* 0x000fea0003800000 */
.L_x_4:
[----:B0-----:R-:W-:-:S04]  /*0160*/  SHF.R.U32.HI R9, RZ, 0x1, R4 ;  /* 0x00000001ff097819 */ /* 0x001fc80000011604 */
        /* <DEDUP_REMOVED lines=10> */
.L_x_3:
[----:B------:R-:W-:Y:S05]  /*0210*/  @P0 EXIT ;  /* 0x000000000000094d */ /* 0x000fea0003800000 */
[----:B------:R-:W1:Y:S01]  /*0220*/  S2UR UR5, SR_CgaCtaId ;  /* 0x00000000000579c3 */ /* 0x000e620000008800 */
[----:B------:R-:W-:-:S07]  /*0230*/  UMOV UR4, 0x400 ;  /* 0x0000040000047882 */ /* 0x000fce0000000000 */
[----:B------:R-:W2:Y:S01]  /*0240*/  LDC.64 R2, c[0x0][0x388] ;  /* 0x0000e200ff027b82 */ /* 0x000ea20000000a00 */
[----:B-1----:R-:W-:Y:S01]  /*0250*/  ULEA UR4, UR5, UR4, 0x18 ;  /* 0x0000000405047291 */ /* 0x002fe2000f8ec0ff */
[----:B--2---:R-:W-:-:S08]  /*0260*/  IMAD.WIDE.U32 R2, R7, 0x4, R2 ;  /* 0x0000000407027825 */ /* 0x004fd000078e0002 */
[----:B------:R-:W1:Y:S04]  /*0270*/  LDS R5, [UR4] ;  /* 0x00000004ff057984 */ /* 0x000e680008000800 */
[----:B-1----:R-:W-:Y:S01]  /*0280*/  STG.E desc[UR6][R2.64], R5 ;  /* 0x0000000502007986 */ /* 0x002fe2000c101906 */
[----:B------:R-:W-:Y:S05]  /*0290*/  EXIT ;  /* 0x000000000000794d */ /* 0x000fea0003800000 */
.L_x_5:
        /* <DEDUP_REMOVED lines=14> */
.L_x_7:


//--------------------- .nv.shared._Z15globalMaxKernelPfi --------------------------
	.section	.nv.shared._Z15globalMaxKernelPfi,"aw",@nobits
	.sectionflags	@""
	.align	16
	.zero		1024


//--------------------- .nv.shared.reserved.0     --------------------------
	.section	.nv.shared.reserved.0,"aw",@nobits
	.weak		__nv_reservedSMEM_offset_0_alias
	.size		__nv_reservedSMEM_offset_0_alias, 0, 64
	.other		__nv_reservedSMEM_offset_0_alias,@"STO_CUDA_RESERVED_SHARED STV_DEFAULT"
__nv_reservedSMEM_offset_0_alias:
	.zero		0
	.zero		64


//--------------------- .nv.shared._Z14blockMaxKernelPKfPfi --------------------------
	.section	.nv.shared._Z14blockMaxKernelPKfPfi,"aw",@nobits
	.sectionflags	@""
	.align	16
	.zero		1024


//--------------------- .nv.constant0._Z15globalMaxKernelPfi --------------------------
	.section	.nv.constant0._Z15globalMaxKernelPfi,"a",@progbits
	.sectionflags	@""
	.align	4
.nv.constant0._Z15globalMaxKernelPfi:
	.zero		908


//--------------------- .nv.constant0._Z14blockMaxKernelPKfPfi --------------------------
	.section	.nv.constant0._Z14blockMaxKernelPKfPfi,"a",@progbits
	.sectionflags	@""
	.align	4
.nv.constant0._Z14blockMaxKernelPKfPfi:
	.zero		916


//--------------------- SYMBOLS --------------------------

	.type		.nv.reservedSmem.offset0,@object
	.size		.nv.reservedSmem.offset0,0x4
	.type		.nv.reservedSmem.cap,@object
	.size		.nv.reservedSmem.cap,0x4
